//
// Generated by NVIDIA NVVM Compiler
//
// Compiler Build ID: CL-36424714
// Cuda compilation tools, release 13.0, V13.0.88
// Based on NVVM 20.0.0
//

.version 9.0
.target sm_100
.address_size 64

	// .globl	_Z9identidadv
.extern .func  (.param .b32 func_retval0) vprintf
(
	.param .b64 vprintf_param_0,
	.param .b64 vprintf_param_1
)
;
.global .align 1 .b8 $str[37] = {66, 108, 111, 113, 117, 101, 58, 32, 40, 37, 100, 44, 37, 100, 44, 37, 100, 41, 32, 72, 105, 108, 111, 58, 32, 40, 37, 100, 44, 37, 100, 44, 37, 100, 41, 10};

.visible .entry _Z9identidadv()
{
	.local .align 8 .b8 	__local_depot0[24];
	.reg .b64 	%SP;
	.reg .b64 	%SPL;
	.reg .b32 	%r<9>;
	.reg .b64 	%rd<5>;

	mov.u64 	%SPL, __local_depot0;
	cvta.local.u64 	%SP, %SPL;
	add.u64 	%rd1, %SP, 0;
	add.u64 	%rd2, %SPL, 0;
	mov.u32 	%r1, %ctaid.x;
	mov.u32 	%r2, %ctaid.y;
	mov.u32 	%r3, %ctaid.z;
	mov.u32 	%r4, %tid.x;
	mov.u32 	%r5, %tid.y;
	mov.u32 	%r6, %tid.z;
	st.local.v2.u32 	[%rd2], {%r1, %r2};
	st.local.v2.u32 	[%rd2+8], {%r3, %r4};
	st.local.v2.u32 	[%rd2+16], {%r5, %r6};
	mov.u64 	%rd3, $str;
	cvta.global.u64 	%rd4, %rd3;
	{ // callseq 0, 0
	.param .b64 param0;
	st.param.b64 	[param0], %rd4;
	.param .b64 param1;
	st.param.b64 	[param1], %rd1;
	.param .b32 retval0;
	call.uni (retval0), 
	vprintf, 
	(
	param0, 
	param1
	);
	ld.param.b32 	%r7, [retval0];
	} // callseq 0
	ret;

}


// ===== COMPILED SASS (sm_100) =====

	.target	sm_100

	.elftype	@"ET_EXEC"


//--------------------- .note.nv.tkinfo           --------------------------
	.section	.note.nv.tkinfo,"",@"SHT_NOTE"
	.sectionflags	@"SHF_NOTE_NV_TKINFO"
	.tkinfo
        /*0018*/ 	.word	0x00000002
        /*0030*/ 	.string	""
        /*0030*/ 	.string	"ptxas"
        /*0030*/ 	.string	"Cuda compilation tools, release 13.0, V13.0.88"
        /*0030*/ 	.string	"Build cuda_13.0.r13.0/compiler.36424714_0"
        /*0030*/ 	.string	"-arch sm_100 -m 64 "



//--------------------- .note.nv.cuinfo           --------------------------
	.section	.note.nv.cuinfo,"",@"SHT_NOTE"
	.sectionflags	@"SHF_NOTE_NV_CUINFO"
        /*0018*/ 	.short	0x0002
        /*001a*/ 	.short	0x0064
        /*001c*/ 	.short	0x0082
	.zero		2


//--------------------- .nv.info                  --------------------------
	.section	.nv.info,"",@"SHT_CUDA_INFO"
	.align	4


	//----- nvinfo : EIATTR_REGCOUNT
	.align		4
        /*0000*/ 	.byte	0x04, 0x2f
        /*0002*/ 	.short	(.L_2 - .L_1)
	.align		4
.L_1:
        /*0004*/ 	.word	index@(_Z9identidadv)
        /*0008*/ 	.word	0x00000018


	//----- nvinfo : EIATTR_FRAME_SIZE
	.align		4
.L_2:
        /*000c*/ 	.byte	0x04, 0x11
        /*000e*/ 	.short	(.L_4 - .L_3)
	.align		4
.L_3:
        /*0010*/ 	.word	index@(_Z9identidadv)
        /*0014*/ 	.word	0x00000018


	//----- nvinfo : EIATTR_MIN_STACK_SIZE
	.align		4
.L_4:
        /*0018*/ 	.byte	0x04, 0x12
        /*001a*/ 	.short	(.L_6 - .L_5)
	.align		4
.L_5:
        /*001c*/ 	.word	index@(_Z9identidadv)
        /*0020*/ 	.word	0x00000018
.L_6:


//--------------------- .nv.compat                --------------------------
	.section	.nv.compat,"",@"SHT_CUDA_COMPAT_INFO"
	.align	4
        /*0000*/ 	.byte	0x02, 0x09, 0x00, 0x00, 0x02, 0x02, 0x01, 0x00, 0x02, 0x05, 0x05, 0x00, 0x03, 0x07, 0x01, 0x01
        /*0010*/ 	.byte	0x02, 0x03, 0x00, 0x00, 0x02, 0x06, 0x01, 0x00, 0x04, 0x0b, 0x08, 0x00, 0x09, 0x00, 0x00, 0x00
        /*0020*/ 	.byte	0x00, 0x00, 0x00, 0x00


//--------------------- .nv.info._Z9identidadv    --------------------------
	.section	.nv.info._Z9identidadv,"",@"SHT_CUDA_INFO"
	.sectionflags	@""
	.align	4


	//----- nvinfo : EIATTR_CUDA_API_VERSION
	.align		4
        /*0000*/ 	.byte	0x04, 0x37
        /*0002*/ 	.short	(.L_8 - .L_7)
.L_7:
        /*0004*/ 	.word	0x00000082


	//----- nvinfo : EIATTR_SPARSE_MMA_MASK
	.align		4
.L_8:
        /*0008*/ 	.byte	0x03, 0x50
        /*000a*/ 	.short	0x0000


	//----- nvinfo : EIATTR_MAXREG_COUNT
	.align		4
        /*000c*/ 	.byte	0x03, 0x1b
        /*000e*/ 	.short	0x00ff


	//----- nvinfo : EIATTR_EXTERNS
	.align		4
        /*0010*/ 	.byte	0x04, 0x0f
        /*0012*/ 	.short	(.L_10 - .L_9)


	//   ....[0]....
	.align		4
.L_9:
        /*0014*/ 	.word	index@(vprintf)


	//----- nvinfo : EIATTR_MERCURY_ISA_VERSION
	.align		4
.L_10:
        /*0018*/ 	.byte	0x03, 0x5f
        /*001a*/ 	.short	0x0101


	//----- nvinfo : EIATTR_VRC_CTA_INIT_COUNT
	.align		4
        /*001c*/ 	.byte	0x02, 0x4a
	.zero		1
	.zero		1


	//----- nvinfo : EIATTR_SYSCALL_OFFSETS
	.align		4
        /*0020*/ 	.byte	0x04, 0x46
        /*0022*/ 	.short	(.L_12 - .L_11)


	//   ....[0]....
.L_11:
        /*0024*/ 	.word	0x00000150


	//----- nvinfo : EIATTR_EXIT_INSTR_OFFSETS
	.align		4
.L_12:
        /*0028*/ 	.byte	0x04, 0x1c
        /*002a*/ 	.short	(.L_14 - .L_13)


	//   ....[0]....
.L_13:
        /*002c*/ 	.word	0x00000160


	//----- nvinfo : EIATTR_SW_WAR
	.align		4
.L_14:
        /*0030*/ 	.byte	0x04, 0x36
        /*0032*/ 	.short	(.L_16 - .L_15)
.L_15:
        /*0034*/ 	.word	0x00000008
.L_16:


//--------------------- .nv.callgraph             --------------------------
	.section	.nv.callgraph,"",@"SHT_CUDA_CALLGRAPH"
	.align	4
	.sectionentsize	8
	.align		4
        /*0000*/ 	.word	0x00000000
	.align		4
        /*0004*/ 	.word	0xffffffff
	.align		4
        /*0008*/ 	.word	index@(_Z9identidadv)
	.align		4
        /*000c*/ 	.word	index@(vprintf)
	.align		4
        /*0010*/ 	.word	0x00000000
	.align		4
        /*0014*/ 	.word	0xfffffffe
	.align		4
        /*0018*/ 	.word	0x00000000
	.align		4
        /*001c*/ 	.word	0xfffffffd
	.align		4
        /*0020*/ 	.word	0x00000000
	.align		4
        /*0024*/ 	.word	0xfffffffc


//--------------------- .nv.constant4             --------------------------
	.section	.nv.constant4,"a",@progbits
	.align	8
	.align		8
.nv.constant4:
        /*0000*/ 	.dword	vprintf
	.align		8
        /*0008*/ 	.dword	$str


//--------------------- .text._Z9identidadv       --------------------------
	.section	.text._Z9identidadv,"ax",@progbits
	.align	128
        .global         _Z9identidadv
        .type           _Z9identidadv,@function
        .size           _Z9identidadv,(.L_x_2 - _Z9identidadv)
        .other          _Z9identidadv,@"STO_CUDA_ENTRY STV_DEFAULT"
_Z9identidadv:
.text._Z9identidadv:
[----:B------:R-:W0:Y:S01]  /*0000*/  LDC R1, c[0x0][0x37c] ;  /* 0x0000df00ff017b82 */ /* 0x000e220000000800 */
[----:B------:R-:W1:Y:S01]  /*0010*/  S2R R8, SR_CTAID.X ;  /* 0x0000000000087919 */ /* 0x000e620000002500 */
[----:B0-----:R-:W-:Y:S01]  /*0020*/  VIADD R1, R1, 0xffffffe8 ;  /* 0xffffffe801017836 */ /* 0x001fe20000000000 */
[----:B------:R-:W-:Y:S01]  /*0030*/  MOV R0, 0x0 ;  /* 0x0000000000007802 */ /* 0x000fe20000000f00 */
[----:B------:R-:W0:Y:S01]  /*0040*/  LDCU UR4, c[0x0][0x2f8] ;  /* 0x00005f00ff0477ac */ /* 0x000e220008000800 */
[----:B------:R-:W1:Y:S03]  /*0050*/  S2R R9, SR_CTAID.Y ;  /* 0x0000000000097919 */ /* 0x000e660000002600 */
[----:B------:R2:W3:Y:S01]  /*0060*/  LDC.64 R2, c[0x4][R0] ;  /* 0x0100000000027b82 */ /* 0x0004e20000000a00 */
[----:B------:R-:W4:Y:S01]  /*0070*/  LDCU.64 UR6, c[0x4][0x8] ;  /* 0x01000100ff0677ac */ /* 0x000f220008000a00 */
[----:B------:R-:W5:Y:S01]  /*0080*/  S2R R10, SR_CTAID.Z ;  /* 0x00000000000a7919 */ /* 0x000f620000002700 */
[----:B------:R-:W2:Y:S01]  /*0090*/  LDCU UR5, c[0x0][0x2fc] ;  /* 0x00005f80ff0577ac */ /* 0x000ea20008000800 */
[----:B------:R-:W5:Y:S01]  /*00a0*/  S2R R11, SR_TID.X ;  /* 0x00000000000b7919 */ /* 0x000f620000002100 */
[----:B------:R-:W5:Y:S01]  /*00b0*/  S2R R12, SR_TID.Y ;  /* 0x00000000000c7919 */ /* 0x000f620000002200 */
[----:B------:R-:W5:Y:S01]  /*00c0*/  S2R R13, SR_TID.Z ;  /* 0x00000000000d7919 */ /* 0x000f620000002300 */
[----:B0-----:R-:W-:Y:S01]  /*00d0*/  IADD3 R6, P0, PT, R1, UR4, RZ ;  /* 0x0000000401067c10 */ /* 0x001fe2000ff1e0ff */
[----:B----4-:R-:W-:Y:S01]  /*00e0*/  IMAD.U32 R4, RZ, RZ, UR6 ;  /* 0x00000006ff047e24 */ /* 0x010fe2000f8e00ff */
[----:B------:R-:W-:-:S03]  /*00f0*/  MOV R5, UR7 ;  /* 0x0000000700057c02 */ /* 0x000fc60008000f00 */
[----:B--2---:R-:W-:Y:S01]  /*0100*/  IMAD.X R7, RZ, RZ, UR5, P0 ;  /* 0x00000005ff077e24 */ /* 0x004fe200080e06ff */
[----:B-1----:R0:W-:Y:S04]  /*0110*/  STL.64 [R1], R8 ;  /* 0x0000000801007387 */ /* 0x0021e80000100a00 */
[----:B-----5:R0:W-:Y:S04]  /*0120*/  STL.64 [R1+0x8], R10 ;  /* 0x0000080a01007387 */ /* 0x0201e80000100a00 */
[----:B------:R0:W-:Y:S02]  /*0130*/  STL.64 [R1+0x10], R12 ;  /* 0x0000100c01007387 */ /* 0x0001e40000100a00 */
[----:B------:R-:W-:-:S07]  /*0140*/  LEPC R20, `(.L_x_0) ;  /* 0x000000001014794e */ /* 0x000fce0000000000 */
[----:B0--3--:R-:W-:Y:S05]  /*0150*/  CALL.ABS.NOINC R2 ;  /* 0x0000000002007343 */ /* 0x009fea0003c00000 */
.L_x_0:
[----:B------:R-:W-:Y:S05]  /*0160*/  EXIT ;  /* 0x000000000000794d */ /* 0x000fea0003800000 */
.L_x_1:
[----:B------:R-:W-:-:S00]  /*0170*/  BRA `(.L_x_1) ;  /* 0xfffffffc00fc7947 */ /* 0x000fc0000383ffff */
[----:B------:R-:W-:-:S00]  /*0180*/  NOP ;  /* 0x0000000000007918 */ /* 0x000fc00000000000 */
[----:B------:R-:W-:-:S00]  /*0190*/  NOP ;  /* 0x0000000000007918 */ /* 0x000fc00000000000 */
[----:B------:R-:W-:-:S00]  /*01a0*/  NOP ;  /* 0x0000000000007918 */ /* 0x000fc00000000000 */
[----:B------:R-:W-:-:S00]  /*01b0*/  NOP ;  /* 0x0000000000007918 */ /* 0x000fc00000000000 */
[----:B------:R-:W-:-:S00]  /*01c0*/  NOP ;  /* 0x0000000000007918 */ /* 0x000fc00000000000 */
[----:B------:R-:W-:-:S00]  /*01d0*/  NOP ;  /* 0x0000000000007918 */ /* 0x000fc00000000000 */
[----:B------:R-:W-:-:S00]  /*01e0*/  NOP ;  /* 0x0000000000007918 */ /* 0x000fc00000000000 */
[----:B------:R-:W-:-:S00]  /*01f0*/  NOP ;  /* 0x0000000000007918 */ /* 0x000fc00000000000 */
.L_x_2:


//--------------------- .nv.global.init           --------------------------
	.section	.nv.global.init,"aw",@progbits
.nv.global.init:
	.type		$str,@object
	.size		$str,(.L_0 - $str)
$str:
        /*0000*/ 	.byte	0x42, 0x6c, 0x6f, 0x71, 0x75, 0x65, 0x3a, 0x20, 0x28, 0x25, 0x64, 0x2c, 0x25, 0x64, 0x2c, 0x25
        /*0010*/ 	.byte	0x64, 0x29, 0x20, 0x48, 0x69, 0x6c, 0x6f, 0x3a, 0x20, 0x28, 0x25, 0x64, 0x2c, 0x25, 0x64, 0x2c
        /*0020*/ 	.byte	0x25, 0x64, 0x29, 0x0a, 0x00
.L_0:


//--------------------- .nv.shared.reserved.0     --------------------------
	.section	.nv.shared.reserved.0,"aw",@nobits
	.weak		__nv_reservedSMEM_offset_0_alias
	.size		__nv_reservedSMEM_offset_0_alias, 0, 64
	.other		__nv_reservedSMEM_offset_0_alias,@"STO_CUDA_RESERVED_SHARED STV_DEFAULT"
__nv_reservedSMEM_offset_0_alias:
	.zero		0
	.zero		64


//--------------------- .nv.constant0._Z9identidadv --------------------------
	.section	.nv.constant0._Z9identidadv,"a",@progbits
	.sectionflags	@""
	.align	4
.nv.constant0._Z9identidadv:
	.zero		896


//--------------------- SYMBOLS --------------------------

	.type		.nv.reservedSmem.offset0,@object
	.size		.nv.reservedSmem.offset0,0x4
	.type		vprintf,@function
